//
// Generated by NVIDIA NVVM Compiler
//
// Compiler Build ID: CL-36424714
// Cuda compilation tools, release 13.0, V13.0.88
// Based on NVVM 20.0.0
//

.version 9.0
.target sm_100
.address_size 64

	// .globl	_Z15wordCountKernelPcPii

.visible .entry _Z15wordCountKernelPcPii(
	.param .u64 .ptr .align 1 _Z15wordCountKernelPcPii_param_0,
	.param .u64 .ptr .align 1 _Z15wordCountKernelPcPii_param_1,
	.param .u32 _Z15wordCountKernelPcPii_param_2
)
{
	.reg .pred 	%p<7>;
	.reg .b32 	%r<41>;
	.reg .b64 	%rd<23>;

	ld.param.u64 	%rd3, [_Z15wordCountKernelPcPii_param_0];
	ld.param.u64 	%rd4, [_Z15wordCountKernelPcPii_param_1];
	ld.param.u32 	%r12, [_Z15wordCountKernelPcPii_param_2];
	cvta.to.global.u64 	%rd1, %rd4;
	cvta.to.global.u64 	%rd2, %rd3;
	mov.u32 	%r13, %tid.x;
	mov.u32 	%r14, %ctaid.x;
	mov.u32 	%r15, %ntid.x;
	mad.lo.s32 	%r39, %r14, %r15, %r13;
	mov.u32 	%r16, %nctaid.x;
	mul.lo.s32 	%r2, %r15, %r16;
	setp.ge.s32 	%p1, %r39, %r12;
	@%p1 bra 	$L__BB0_7;
	add.s32 	%r17, %r39, %r2;
	max.s32 	%r18, %r12, %r17;
	setp.lt.s32 	%p2, %r17, %r12;
	selp.u32 	%r19, 1, 0, %p2;
	add.s32 	%r20, %r17, %r19;
	sub.s32 	%r21, %r18, %r20;
	div.u32 	%r22, %r21, %r2;
	add.s32 	%r3, %r22, %r19;
	and.b32  	%r23, %r3, 3;
	setp.eq.s32 	%p3, %r23, 3;
	@%p3 bra 	$L__BB0_4;
	add.s32 	%r24, %r3, 1;
	and.b32  	%r25, %r24, 3;
	neg.s32 	%r37, %r25;
$L__BB0_3:
	.pragma "nounroll";
	cvt.s64.s32 	%rd5, %r39;
	add.s64 	%rd6, %rd2, %rd5;
	ld.global.s8 	%r26, [%rd6];
	mul.wide.s32 	%rd7, %r26, 4;
	add.s64 	%rd8, %rd1, %rd7;
	atom.global.add.u32 	%r27, [%rd8], 1;
	add.s32 	%r39, %r39, %r2;
	add.s32 	%r37, %r37, 1;
	setp.ne.s32 	%p4, %r37, 0;
	@%p4 bra 	$L__BB0_3;
$L__BB0_4:
	setp.lt.u32 	%p5, %r3, 3;
	@%p5 bra 	$L__BB0_7;
	cvt.s64.s32 	%rd13, %r2;
	shl.b32 	%r36, %r2, 2;
$L__BB0_6:
	cvt.s64.s32 	%rd9, %r39;
	add.s64 	%rd10, %rd2, %rd9;
	ld.global.s8 	%r28, [%rd10];
	mul.wide.s32 	%rd11, %r28, 4;
	add.s64 	%rd12, %rd1, %rd11;
	atom.global.add.u32 	%r29, [%rd12], 1;
	add.s64 	%rd14, %rd10, %rd13;
	ld.global.s8 	%r30, [%rd14];
	mul.wide.s32 	%rd15, %r30, 4;
	add.s64 	%rd16, %rd1, %rd15;
	atom.global.add.u32 	%r31, [%rd16], 1;
	add.s64 	%rd17, %rd14, %rd13;
	ld.global.s8 	%r32, [%rd17];
	mul.wide.s32 	%rd18, %r32, 4;
	add.s64 	%rd19, %rd1, %rd18;
	atom.global.add.u32 	%r33, [%rd19], 1;
	add.s64 	%rd20, %rd17, %rd13;
	ld.global.s8 	%r34, [%rd20];
	mul.wide.s32 	%rd21, %r34, 4;
	add.s64 	%rd22, %rd1, %rd21;
	atom.global.add.u32 	%r35, [%rd22], 1;
	add.s32 	%r39, %r36, %r39;
	setp.lt.s32 	%p6, %r39, %r12;
	@%p6 bra 	$L__BB0_6;
$L__BB0_7:
	ret;

}


// ===== COMPILED SASS (sm_100) =====

	.target	sm_100

	.elftype	@"ET_EXEC"


//--------------------- .note.nv.tkinfo           --------------------------
	.section	.note.nv.tkinfo,"",@"SHT_NOTE"
	.sectionflags	@"SHF_NOTE_NV_TKINFO"
	.tkinfo
        /*0018*/ 	.word	0x00000002
        /*0030*/ 	.string	""
        /*0030*/ 	.string	"ptxas"
        /*0030*/ 	.string	"Cuda compilation tools, release 13.0, V13.0.88"
        /*0030*/ 	.string	"Build cuda_13.0.r13.0/compiler.36424714_0"
        /*0030*/ 	.string	"-arch sm_100 -m 64 "



//--------------------- .note.nv.cuinfo           --------------------------
	.section	.note.nv.cuinfo,"",@"SHT_NOTE"
	.sectionflags	@"SHF_NOTE_NV_CUINFO"
        /*0018*/ 	.short	0x0002
        /*001a*/ 	.short	0x0064
        /*001c*/ 	.short	0x0082
	.zero		2


//--------------------- .nv.info                  --------------------------
	.section	.nv.info,"",@"SHT_CUDA_INFO"
	.align	4


	//----- nvinfo : EIATTR_REGCOUNT
	.align		4
        /*0000*/ 	.byte	0x04, 0x2f
        /*0002*/ 	.short	(.L_1 - .L_0)
	.align		4
.L_0:
        /*0004*/ 	.word	index@(_Z15wordCountKernelPcPii)
        /*0008*/ 	.word	0x00000018


	//----- nvinfo : EIATTR_FRAME_SIZE
	.align		4
.L_1:
        /*000c*/ 	.byte	0x04, 0x11
        /*000e*/ 	.short	(.L_3 - .L_2)
	.align		4
.L_2:
        /*0010*/ 	.word	index@(_Z15wordCountKernelPcPii)
        /*0014*/ 	.word	0x00000000


	//----- nvinfo : EIATTR_MIN_STACK_SIZE
	.align		4
.L_3:
        /*0018*/ 	.byte	0x04, 0x12
        /*001a*/ 	.short	(.L_5 - .L_4)
	.align		4
.L_4:
        /*001c*/ 	.word	index@(_Z15wordCountKernelPcPii)
        /*0020*/ 	.word	0x00000000
.L_5:


//--------------------- .nv.compat                --------------------------
	.section	.nv.compat,"",@"SHT_CUDA_COMPAT_INFO"
	.align	4
        /*0000*/ 	.byte	0x02, 0x09, 0x00, 0x00, 0x02, 0x02, 0x01, 0x00, 0x02, 0x05, 0x05, 0x00, 0x03, 0x07, 0x01, 0x01
        /*0010*/ 	.byte	0x02, 0x03, 0x00, 0x00, 0x02, 0x06, 0x01, 0x00, 0x04, 0x0b, 0x08, 0x00, 0x09, 0x00, 0x00, 0x00
        /*0020*/ 	.byte	0x00, 0x00, 0x00, 0x00


//--------------------- .nv.info._Z15wordCountKernelPcPii --------------------------
	.section	.nv.info._Z15wordCountKernelPcPii,"",@"SHT_CUDA_INFO"
	.sectionflags	@""
	.align	4


	//----- nvinfo : EIATTR_CUDA_API_VERSION
	.align		4
        /*0000*/ 	.byte	0x04, 0x37
        /*0002*/ 	.short	(.L_7 - .L_6)
.L_6:
        /*0004*/ 	.word	0x00000082


	//----- nvinfo : EIATTR_KPARAM_INFO
	.align		4
.L_7:
        /*0008*/ 	.byte	0x04, 0x17
        /*000a*/ 	.short	(.L_9 - .L_8)
.L_8:
        /*000c*/ 	.word	0x00000000
        /*0010*/ 	.short	0x0002
        /*0012*/ 	.short	0x0010
        /*0014*/ 	.byte	0x00, 0xf0, 0x11, 0x00


	//----- nvinfo : EIATTR_KPARAM_INFO
	.align		4
.L_9:
        /*0018*/ 	.byte	0x04, 0x17
        /*001a*/ 	.short	(.L_11 - .L_10)
.L_10:
        /*001c*/ 	.word	0x00000000
        /*0020*/ 	.short	0x0001
        /*0022*/ 	.short	0x0008
        /*0024*/ 	.byte	0x00, 0xf5, 0x21, 0x00


	//----- nvinfo : EIATTR_KPARAM_INFO
	.align		4
.L_11:
        /*0028*/ 	.byte	0x04, 0x17
        /*002a*/ 	.short	(.L_13 - .L_12)
.L_12:
        /*002c*/ 	.word	0x00000000
        /*0030*/ 	.short	0x0000
        /*0032*/ 	.short	0x0000
        /*0034*/ 	.byte	0x00, 0xf5, 0x21, 0x00


	//----- nvinfo : EIATTR_SPARSE_MMA_MASK
	.align		4
.L_13:
        /*0038*/ 	.byte	0x03, 0x50
        /*003a*/ 	.short	0x0000


	//----- nvinfo : EIATTR_MAXREG_COUNT
	.align		4
        /*003c*/ 	.byte	0x03, 0x1b
        /*003e*/ 	.short	0x00ff


	//----- nvinfo : EIATTR_MERCURY_ISA_VERSION
	.align		4
        /*0040*/ 	.byte	0x03, 0x5f
        /*0042*/ 	.short	0x0101


	//----- nvinfo : EIATTR_VRC_CTA_INIT_COUNT
	.align		4
        /*0044*/ 	.byte	0x02, 0x4a
	.zero		1
	.zero		1


	//----- nvinfo : EIATTR_EXIT_INSTR_OFFSETS
	.align		4
        /*0048*/ 	.byte	0x04, 0x1c
        /*004a*/ 	.short	(.L_15 - .L_14)


	//   ....[0]....
.L_14:
        /*004c*/ 	.word	0x00000090


	//   ....[1]....
        /*0050*/ 	.word	0x00000380


	//   ....[2]....
        /*0054*/ 	.word	0x00000540


	//----- nvinfo : EIATTR_CRS_STACK_SIZE
	.align		4
.L_15:
        /*0058*/ 	.byte	0x04, 0x1e
        /*005a*/ 	.short	(.L_17 - .L_16)
.L_16:
        /*005c*/ 	.word	0x00000000


	//----- nvinfo : EIATTR_CBANK_PARAM_SIZE
	.align		4
.L_17:
        /*0060*/ 	.byte	0x03, 0x19
        /*0062*/ 	.short	0x0014


	//----- nvinfo : EIATTR_PARAM_CBANK
	.align		4
        /*0064*/ 	.byte	0x04, 0x0a
        /*0066*/ 	.short	(.L_19 - .L_18)
	.align		4
.L_18:
        /*0068*/ 	.word	index@(.nv.constant0._Z15wordCountKernelPcPii)
        /*006c*/ 	.short	0x0380
        /*006e*/ 	.short	0x0014


	//----- nvinfo : EIATTR_SW_WAR
	.align		4
.L_19:
        /*0070*/ 	.byte	0x04, 0x36
        /*0072*/ 	.short	(.L_21 - .L_20)
.L_20:
        /*0074*/ 	.word	0x00000008
.L_21:


//--------------------- .nv.callgraph             --------------------------
	.section	.nv.callgraph,"",@"SHT_CUDA_CALLGRAPH"
	.align	4
	.sectionentsize	8
	.align		4
        /*0000*/ 	.word	0x00000000
	.align		4
        /*0004*/ 	.word	0xffffffff
	.align		4
        /*0008*/ 	.word	0x00000000
	.align		4
        /*000c*/ 	.word	0xfffffffe
	.align		4
        /*0010*/ 	.word	0x00000000
	.align		4
        /*0014*/ 	.word	0xfffffffd
	.align		4
        /*0018*/ 	.word	0x00000000
	.align		4
        /*001c*/ 	.word	0xfffffffc


//--------------------- .text._Z15wordCountKernelPcPii --------------------------
	.section	.text._Z15wordCountKernelPcPii,"ax",@progbits
	.align	128
        .global         _Z15wordCountKernelPcPii
        .type           _Z15wordCountKernelPcPii,@function
        .size           _Z15wordCountKernelPcPii,(.L_x_5 - _Z15wordCountKernelPcPii)
        .other          _Z15wordCountKernelPcPii,@"STO_CUDA_ENTRY STV_DEFAULT"
_Z15wordCountKernelPcPii:
.text._Z15wordCountKernelPcPii:
[----:B------:R-:W-:Y:S01]  /*0000*/  LDC R1, c[0x0][0x37c] ;  /* 0x0000df00ff017b82 */ /* 0x000fe20000000800 */
[----:B------:R-:W0:Y:S07]  /*0010*/  S2R R3, SR_TID.X ;  /* 0x0000000000037919 */ /* 0x000e2e0000002100 */
[----:B------:R-:W0:Y:S01]  /*0020*/  S2UR UR4, SR_CTAID.X ;  /* 0x00000000000479c3 */ /* 0x000e220000002500 */
[----:B------:R-:W1:Y:S07]  /*0030*/  LDCU UR6, c[0x0][0x390] ;  /* 0x00007200ff0677ac */ /* 0x000e6e0008000800 */
[----:B------:R-:W0:Y:S01]  /*0040*/  LDC R0, c[0x0][0x360] ;  /* 0x0000d800ff007b82 */ /* 0x000e220000000800 */
[----:B------:R-:W2:Y:S01]  /*0050*/  LDCU UR5, c[0x0][0x370] ;  /* 0x00006e00ff0577ac */ /* 0x000ea20008000800 */
[----:B0-----:R-:W-:-:S02]  /*0060*/  IMAD R3, R0, UR4, R3 ;  /* 0x0000000400037c24 */ /* 0x001fc4000f8e0203 */
[----:B--2---:R-:W-:-:S03]  /*0070*/  IMAD R0, R0, UR5, RZ ;  /* 0x0000000500007c24 */ /* 0x004fc6000f8e02ff */
[----:B-1----:R-:W-:-:S13]  /*0080*/  ISETP.GE.AND P0, PT, R3, UR6, PT ;  /* 0x0000000603007c0c */ /* 0x002fda000bf06270 */
[----:B------:R-:W-:Y:S05]  /*0090*/  @P0 EXIT ;  /* 0x000000000000094d */ /* 0x000fea0003800000 */
[----:B------:R-:W0:Y:S01]  /*00a0*/  I2F.U32.RP R8, R0 ;  /* 0x0000000000087306 */ /* 0x000e220000209000 */
[C---:B------:R-:W-:Y:S01]  /*00b0*/  IMAD.IADD R2, R0.reuse, 0x1, R3 ;  /* 0x0000000100027824 */ /* 0x040fe200078e0203 */
[----:B------:R-:W-:Y:S01]  /*00c0*/  ISETP.NE.U32.AND P2, PT, R0, RZ, PT ;  /* 0x000000ff0000720c */ /* 0x000fe20003f45070 */
[----:B------:R-:W-:Y:S01]  /*00d0*/  IMAD.MOV R9, RZ, RZ, -R0 ;  /* 0x000000ffff097224 */ /* 0x000fe200078e0a00 */
[----:B------:R-:W1:Y:S01]  /*00e0*/  LDCU.64 UR4, c[0x0][0x358] ;  /* 0x00006b00ff0477ac */ /* 0x000e620008000a00 */
[----:B------:R-:W-:Y:S01]  /*00f0*/  BSSY.RECONVERGENT B0, `(.L_x_0) ;  /* 0x0000028000007945 */ /* 0x000fe20003800200 */
[C---:B------:R-:W-:Y:S02]  /*0100*/  ISETP.GE.AND P0, PT, R2.reuse, UR6, PT ;  /* 0x0000000602007c0c */ /* 0x040fe4000bf06270 */
[----:B------:R-:W-:Y:S01]  /*0110*/  VIMNMX R7, PT, PT, R2, UR6, !PT ;  /* 0x0000000602077c48 */ /* 0x000fe2000ffe0100 */
[----:B------:R-:W2:Y:S01]  /*0120*/  LDCU.64 UR8, c[0x0][0x380] ;  /* 0x00007000ff0877ac */ /* 0x000ea20008000a00 */
[----:B------:R-:W-:-:S04]  /*0130*/  SEL R6, RZ, 0x1, P0 ;  /* 0x00000001ff067807 */ /* 0x000fc80000000000 */
[----:B------:R-:W-:Y:S01]  /*0140*/  IADD3 R7, PT, PT, R7, -R2, -R6 ;  /* 0x8000000207077210 */ /* 0x000fe20007ffe806 */
[----:B0-----:R-:W0:Y:S02]  /*0150*/  MUFU.RCP R8, R8 ;  /* 0x0000000800087308 */ /* 0x001e240000001000 */
[----:B0-----:R-:W-:-:S06]  /*0160*/  VIADD R4, R8, 0xffffffe ;  /* 0x0ffffffe08047836 */ /* 0x001fcc0000000000 */
[----:B------:R0:W3:Y:S02]  /*0170*/  F2I.FTZ.U32.TRUNC.NTZ R5, R4 ;  /* 0x0000000400057305 */ /* 0x0000e4000021f000 */
[----:B0-----:R-:W-:Y:S02]  /*0180*/  HFMA2 R4, -RZ, RZ, 0, 0 ;  /* 0x00000000ff047431 */ /* 0x001fe400000001ff */
[----:B---3--:R-:W-:-:S04]  /*0190*/  IMAD R9, R9, R5, RZ ;  /* 0x0000000509097224 */ /* 0x008fc800078e02ff */
[----:B------:R-:W-:-:S06]  /*01a0*/  IMAD.HI.U32 R8, R5, R9, R4 ;  /* 0x0000000905087227 */ /* 0x000fcc00078e0004 */
[----:B------:R-:W-:-:S04]  /*01b0*/  IMAD.HI.U32 R5, R8, R7, RZ ;  /* 0x0000000708057227 */ /* 0x000fc800078e00ff */
[----:B------:R-:W-:-:S04]  /*01c0*/  IMAD.MOV R2, RZ, RZ, -R5 ;  /* 0x000000ffff027224 */ /* 0x000fc800078e0a05 */
[----:B------:R-:W-:-:S05]  /*01d0*/  IMAD R7, R0, R2, R7 ;  /* 0x0000000200077224 */ /* 0x000fca00078e0207 */
[----:B------:R-:W-:-:S13]  /*01e0*/  ISETP.GE.U32.AND P0, PT, R7, R0, PT ;  /* 0x000000000700720c */ /* 0x000fda0003f06070 */
[----:B------:R-:W-:Y:S02]  /*01f0*/  @P0 IMAD.IADD R7, R7, 0x1, -R0 ;  /* 0x0000000107070824 */ /* 0x000fe400078e0a00 */
[----:B------:R-:W-:-:S03]  /*0200*/  @P0 VIADD R5, R5, 0x1 ;  /* 0x0000000105050836 */ /* 0x000fc60000000000 */
[----:B------:R-:W-:-:S13]  /*0210*/  ISETP.GE.U32.AND P1, PT, R7, R0, PT ;  /* 0x000000000700720c */ /* 0x000fda0003f26070 */
[----:B------:R-:W-:Y:S02]  /*0220*/  @P1 IADD3 R5, PT, PT, R5, 0x1, RZ ;  /* 0x0000000105051810 */ /* 0x000fe40007ffe0ff */
[----:B------:R-:W-:-:S05]  /*0230*/  @!P2 LOP3.LUT R5, RZ, R0, RZ, 0x33, !PT ;  /* 0x00000000ff05a212 */ /* 0x000fca00078e33ff */
[----:B------:R-:W-:-:S05]  /*0240*/  IMAD.IADD R2, R6, 0x1, R5 ;  /* 0x0000000106027824 */ /* 0x000fca00078e0205 */
[C---:B------:R-:W-:Y:S02]  /*0250*/  LOP3.LUT R4, R2.reuse, 0x3, RZ, 0xc0, !PT ;  /* 0x0000000302047812 */ /* 0x040fe400078ec0ff */
[----:B------:R-:W-:Y:S02]  /*0260*/  ISETP.GE.U32.AND P0, PT, R2, 0x3, PT ;  /* 0x000000030200780c */ /* 0x000fe40003f06070 */
[----:B------:R-:W-:-:S13]  /*0270*/  ISETP.NE.AND P1, PT, R4, 0x3, PT ;  /* 0x000000030400780c */ /* 0x000fda0003f25270 */
[----:B-12---:R-:W-:Y:S05]  /*0280*/  @!P1 BRA `(.L_x_1) ;  /* 0x0000000000389947 */ /* 0x006fea0003800000 */
[----:B------:R-:W0:Y:S01]  /*0290*/  LDC.64 R8, c[0x0][0x388] ;  /* 0x0000e200ff087b82 */ /* 0x000e220000000a00 */
[----:B------:R-:W-:-:S05]  /*02a0*/  VIADD R2, R2, 0x1 ;  /* 0x0000000102027836 */ /* 0x000fca0000000000 */
[----:B------:R-:W-:-:S05]  /*02b0*/  LOP3.LUT R2, R2, 0x3, RZ, 0xc0, !PT ;  /* 0x0000000302027812 */ /* 0x000fca00078ec0ff */
[----:B------:R-:W-:-:S07]  /*02c0*/  IMAD.MOV R2, RZ, RZ, -R2 ;  /* 0x000000ffff027224 */ /* 0x000fce00078e0a02 */
.L_x_2:
[----:B------:R-:W-:-:S04]  /*02d0*/  IADD3 R6, P1, PT, R3, UR8, RZ ;  /* 0x0000000803067c10 */ /* 0x000fc8000ff3e0ff */
[----:B------:R-:W-:-:S05]  /*02e0*/  LEA.HI.X.SX32 R7, R3, UR9, 0x1, P1 ;  /* 0x0000000903077c11 */ /* 0x000fca00088f0eff */
[----:B-1----:R-:W0:Y:S01]  /*02f0*/  LDG.E.S8 R5, desc[UR4][R6.64] ;  /* 0x0000000406057981 */ /* 0x002e22000c1e1300 */
[----:B------:R-:W-:Y:S01]  /*0300*/  VIADD R2, R2, 0x1 ;  /* 0x0000000102027836 */ /* 0x000fe20000000000 */
[----:B------:R-:W-:-:S04]  /*0310*/  MOV R11, 0x1 ;  /* 0x00000001000b7802 */ /* 0x000fc80000000f00 */
[----:B------:R-:W-:Y:S01]  /*0320*/  ISETP.NE.AND P1, PT, R2, RZ, PT ;  /* 0x000000ff0200720c */ /* 0x000fe20003f25270 */
[----:B------:R-:W-:Y:S02]  /*0330*/  IMAD.IADD R3, R0, 0x1, R3 ;  /* 0x0000000100037824 */ /* 0x000fe400078e0203 */
[----:B0-----:R-:W-:-:S05]  /*0340*/  IMAD.WIDE R4, R5, 0x4, R8 ;  /* 0x0000000405047825 */ /* 0x001fca00078e0208 */
[----:B------:R1:W-:Y:S05]  /*0350*/  REDG.E.ADD.STRONG.GPU desc[UR4][R4.64], R11 ;  /* 0x0000000b0400798e */ /* 0x0003ea000c12e104 */
[----:B------:R-:W-:Y:S05]  /*0360*/  @P1 BRA `(.L_x_2) ;  /* 0xfffffffc00d81947 */ /* 0x000fea000383ffff */
.L_x_1:
[----:B------:R-:W-:Y:S05]  /*0370*/  BSYNC.RECONVERGENT B0 ;  /* 0x0000000000007941 */ /* 0x000fea0003800200 */
.L_x_0:
[----:B------:R-:W-:Y:S05]  /*0380*/  @!P0 EXIT ;  /* 0x000000000000894d */ /* 0x000fea0003800000 */
[----:B-1----:R-:W0:Y:S01]  /*0390*/  LDC.64 R4, c[0x0][0x388] ;  /* 0x0000e200ff047b82 */ /* 0x002e220000000a00 */
[----:B------:R-:W-:Y:S01]  /*03a0*/  SHF.R.S32.HI R19, RZ, 0x1f, R0 ;  /* 0x0000001fff137819 */ /* 0x000fe20000011400 */
[----:B------:R-:W1:Y:S06]  /*03b0*/  LDCU.64 UR8, c[0x0][0x380] ;  /* 0x00007000ff0877ac */ /* 0x000e6c0008000a00 */
.L_x_3:
[----:B-12---:R-:W-:-:S04]  /*03c0*/  IADD3 R10, P0, PT, R3, UR8, RZ ;  /* 0x00000008030a7c10 */ /* 0x006fc8000ff1e0ff */
[----:B------:R-:W-:-:S05]  /*03d0*/  LEA.HI.X.SX32 R11, R3, UR9, 0x1, P0 ;  /* 0x00000009030b7c11 */ /* 0x000fca00080f0eff */
[----:B------:R-:W0:Y:S01]  /*03e0*/  LDG.E.S8 R7, desc[UR4][R10.64] ;  /* 0x000000040a077981 */ /* 0x000e22000c1e1300 */
[----:B------:R-:W-:Y:S01]  /*03f0*/  IADD3 R12, P0, PT, R0, R10, RZ ;  /* 0x0000000a000c7210 */ /* 0x000fe20007f1e0ff */
[----:B------:R-:W-:-:S04]  /*0400*/  HFMA2 R21, -RZ, RZ, 0, 5.9604644775390625e-08 ;  /* 0x00000001ff157431 */ /* 0x000fc800000001ff */
[----:B------:R-:W-:Y:S02]  /*0410*/  IMAD.X R13, R19, 0x1, R11, P0 ;  /* 0x00000001130d7824 */ /* 0x000fe400000e060b */
[----:B0-----:R-:W-:-:S05]  /*0420*/  IMAD.WIDE R6, R7, 0x4, R4 ;  /* 0x0000000407067825 */ /* 0x001fca00078e0204 */
[----:B------:R0:W-:Y:S04]  /*0430*/  REDG.E.ADD.STRONG.GPU desc[UR4][R6.64], R21 ;  /* 0x000000150600798e */ /* 0x0001e8000c12e104 */
[----:B------:R-:W2:Y:S01]  /*0440*/  LDG.E.S8 R9, desc[UR4][R12.64] ;  /* 0x000000040c097981 */ /* 0x000ea2000c1e1300 */
[----:B------:R-:W-:-:S05]  /*0450*/  IADD3 R14, P0, PT, R0, R12, RZ ;  /* 0x0000000c000e7210 */ /* 0x000fca0007f1e0ff */
[----:B------:R-:W-:Y:S02]  /*0460*/  IMAD.X R15, R19, 0x1, R13, P0 ;  /* 0x00000001130f7824 */ /* 0x000fe400000e060d */
[----:B--2---:R-:W-:-:S05]  /*0470*/  IMAD.WIDE R8, R9, 0x4, R4 ;  /* 0x0000000409087825 */ /* 0x004fca00078e0204 */
[----:B------:R2:W-:Y:S04]  /*0480*/  REDG.E.ADD.STRONG.GPU desc[UR4][R8.64], R21 ;  /* 0x000000150800798e */ /* 0x0005e8000c12e104 */
[----:B------:R-:W3:Y:S01]  /*0490*/  LDG.E.S8 R11, desc[UR4][R14.64] ;  /* 0x000000040e0b7981 */ /* 0x000ee2000c1e1300 */
[----:B------:R-:W-:-:S04]  /*04a0*/  IADD3 R16, P0, PT, R0, R14, RZ ;  /* 0x0000000e00107210 */ /* 0x000fc80007f1e0ff */
[----:B------:R-:W-:Y:S01]  /*04b0*/  IADD3.X R17, PT, PT, R19, R15, RZ, P0, !PT ;  /* 0x0000000f13117210 */ /* 0x000fe200007fe4ff */
[----:B------:R-:W-:Y:S02]  /*04c0*/  IMAD R3, R0, 0x4, R3 ;  /* 0x0000000400037824 */ /* 0x000fe400078e0203 */
[----:B---3--:R-:W-:-:S05]  /*04d0*/  IMAD.WIDE R10, R11, 0x4, R4 ;  /* 0x000000040b0a7825 */ /* 0x008fca00078e0204 */
[----:B------:R2:W-:Y:S04]  /*04e0*/  REDG.E.ADD.STRONG.GPU desc[UR4][R10.64], R21 ;  /* 0x000000150a00798e */ /* 0x0005e8000c12e104 */
[----:B0-----:R-:W3:Y:S01]  /*04f0*/  LDG.E.S8 R7, desc[UR4][R16.64] ;  /* 0x0000000410077981 */ /* 0x001ee2000c1e1300 */
[----:B------:R-:W-:Y:S01]  /*0500*/  ISETP.GE.AND P0, PT, R3, UR6, PT ;  /* 0x0000000603007c0c */ /* 0x000fe2000bf06270 */
[----:B---3--:R-:W-:-:S05]  /*0510*/  IMAD.WIDE R6, R7, 0x4, R4 ;  /* 0x0000000407067825 */ /* 0x008fca00078e0204 */
[----:B------:R2:W-:Y:S07]  /*0520*/  REDG.E.ADD.STRONG.GPU desc[UR4][R6.64], R21 ;  /* 0x000000150600798e */ /* 0x0005ee000c12e104 */
[----:B------:R-:W-:Y:S05]  /*0530*/  @!P0 BRA `(.L_x_3) ;  /* 0xfffffffc00a08947 */ /* 0x000fea000383ffff */
[----:B------:R-:W-:Y:S05]  /*0540*/  EXIT ;  /* 0x000000000000794d */ /* 0x000fea0003800000 */
.L_x_4:
[----:B------:R-:W-:-:S00]  /*0550*/  BRA `(.L_x_4) ;  /* 0xfffffffc00fc7947 */ /* 0x000fc0000383ffff */
[----:B------:R-:W-:-:S00]  /*0560*/  NOP ;  /* 0x0000000000007918 */ /* 0x000fc00000000000 */
        /* <DEDUP_REMOVED lines=9> */
.L_x_5:


//--------------------- .nv.shared.reserved.0     --------------------------
	.section	.nv.shared.reserved.0,"aw",@nobits
	.weak		__nv_reservedSMEM_offset_0_alias
	.size		__nv_reservedSMEM_offset_0_alias, 0, 64
	.other		__nv_reservedSMEM_offset_0_alias,@"STO_CUDA_RESERVED_SHARED STV_DEFAULT"
__nv_reservedSMEM_offset_0_alias:
	.zero		0
	.zero		64


//--------------------- .nv.constant0._Z15wordCountKernelPcPii --------------------------
	.section	.nv.constant0._Z15wordCountKernelPcPii,"a",@progbits
	.sectionflags	@""
	.align	4
.nv.constant0._Z15wordCountKernelPcPii:
	.zero		916


//--------------------- SYMBOLS --------------------------

	.type		.nv.reservedSmem.offset0,@object
	.size		.nv.reservedSmem.offset0,0x4
